//
// Generated by NVIDIA NVVM Compiler
//
// Compiler Build ID: CL-36424714
// Cuda compilation tools, release 13.0, V13.0.88
// Based on NVVM 20.0.0
//

.version 9.0
.target sm_100
.address_size 64

	// .globl	_Z9transposePfS_
// _ZZ16shared_transposePfS_E8in_cache has been demoted

.visible .entry _Z9transposePfS_(
	.param .u64 .ptr .align 1 _Z9transposePfS__param_0,
	.param .u64 .ptr .align 1 _Z9transposePfS__param_1
)
{
	.reg .b32 	%r<11>;
	.reg .b32 	%f<2>;
	.reg .b64 	%rd<9>;

	ld.param.u64 	%rd1, [_Z9transposePfS__param_0];
	ld.param.u64 	%rd2, [_Z9transposePfS__param_1];
	cvta.to.global.u64 	%rd3, %rd2;
	cvta.to.global.u64 	%rd4, %rd1;
	mov.u32 	%r1, %tid.x;
	mov.u32 	%r2, %ctaid.x;
	mov.u32 	%r3, %ntid.x;
	mad.lo.s32 	%r4, %r2, %r3, %r1;
	shr.s32 	%r5, %r4, 31;
	shr.u32 	%r6, %r5, 19;
	add.s32 	%r7, %r4, %r6;
	shr.s32 	%r8, %r7, 13;
	shl.b32 	%r9, %r4, 13;
	mad.lo.s32 	%r10, %r8, -67108863, %r9;
	mul.wide.s32 	%rd5, %r10, 4;
	add.s64 	%rd6, %rd4, %rd5;
	ld.global.f32 	%f1, [%rd6];
	mul.wide.s32 	%rd7, %r4, 4;
	add.s64 	%rd8, %rd3, %rd7;
	st.global.f32 	[%rd8], %f1;
	ret;

}
	// .globl	_Z16shared_transposePfS_
.visible .entry _Z16shared_transposePfS_(
	.param .u64 .ptr .align 1 _Z16shared_transposePfS__param_0,
	.param .u64 .ptr .align 1 _Z16shared_transposePfS__param_1
)
{
	.reg .b32 	%r<17>;
	.reg .b32 	%f<3>;
	.reg .b64 	%rd<9>;
	.reg .b64 	%fd<3>;
	// demoted variable
	.shared .align 8 .b8 _ZZ16shared_transposePfS_E8in_cache[8448];
	ld.param.u64 	%rd1, [_Z16shared_transposePfS__param_0];
	ld.param.u64 	%rd2, [_Z16shared_transposePfS__param_1];
	cvta.to.global.u64 	%rd3, %rd2;
	cvta.to.global.u64 	%rd4, %rd1;
	mov.u32 	%r1, %ctaid.x;
	mov.u32 	%r2, %ntid.x;
	mov.u32 	%r3, %tid.x;
	mad.lo.s32 	%r4, %r1, %r2, %r3;
	mov.u32 	%r5, %ctaid.y;
	mov.u32 	%r6, %ntid.y;
	mov.u32 	%r7, %tid.y;
	mad.lo.s32 	%r8, %r5, %r6, %r7;
	shl.b32 	%r9, %r8, 13;
	add.s32 	%r10, %r9, %r4;
	mul.wide.s32 	%rd5, %r10, 4;
	add.s64 	%rd6, %rd4, %rd5;
	ld.global.f32 	%f1, [%rd6];
	cvt.f64.f32 	%fd1, %f1;
	mov.u32 	%r11, _ZZ16shared_transposePfS_E8in_cache;
	mad.lo.s32 	%r12, %r3, 264, %r11;
	shl.b32 	%r13, %r7, 3;
	add.s32 	%r14, %r12, %r13;
	st.shared.f64 	[%r14], %fd1;
	bar.sync 	0;
	ld.shared.f64 	%fd2, [%r14];
	cvt.rn.f32.f64 	%f2, %fd2;
	shl.b32 	%r15, %r4, 13;
	add.s32 	%r16, %r15, %r8;
	mul.wide.s32 	%rd7, %r16, 4;
	add.s64 	%rd8, %rd3, %rd7;
	st.global.f32 	[%rd8], %f2;
	ret;

}


// ===== COMPILED SASS (sm_100) =====

	.target	sm_100

	.elftype	@"ET_EXEC"


//--------------------- .note.nv.tkinfo           --------------------------
	.section	.note.nv.tkinfo,"",@"SHT_NOTE"
	.sectionflags	@"SHF_NOTE_NV_TKINFO"
	.tkinfo
        /*0018*/ 	.word	0x00000002
        /*0030*/ 	.string	""
        /*0030*/ 	.string	"ptxas"
        /*0030*/ 	.string	"Cuda compilation tools, release 13.0, V13.0.88"
        /*0030*/ 	.string	"Build cuda_13.0.r13.0/compiler.36424714_0"
        /*0030*/ 	.string	"-arch sm_100 -m 64 "



//--------------------- .note.nv.cuinfo           --------------------------
	.section	.note.nv.cuinfo,"",@"SHT_NOTE"
	.sectionflags	@"SHF_NOTE_NV_CUINFO"
        /*0018*/ 	.short	0x0002
        /*001a*/ 	.short	0x0064
        /*001c*/ 	.short	0x0082
	.zero		2


//--------------------- .nv.info                  --------------------------
	.section	.nv.info,"",@"SHT_CUDA_INFO"
	.align	4


	//----- nvinfo : EIATTR_REGCOUNT
	.align		4
        /*0000*/ 	.byte	0x04, 0x2f
        /*0002*/ 	.short	(.L_1 - .L_0)
	.align		4
.L_0:
        /*0004*/ 	.word	index@(_Z9transposePfS_)
        /*0008*/ 	.word	0x0000000a


	//----- nvinfo : EIATTR_FRAME_SIZE
	.align		4
.L_1:
        /*000c*/ 	.byte	0x04, 0x11
        /*000e*/ 	.short	(.L_3 - .L_2)
	.align		4
.L_2:
        /*0010*/ 	.word	index@(_Z9transposePfS_)
        /*0014*/ 	.word	0x00000000


	//----- nvinfo : EIATTR_REGCOUNT
	.align		4
.L_3:
        /*0018*/ 	.byte	0x04, 0x2f
        /*001a*/ 	.short	(.L_5 - .L_4)
	.align		4
.L_4:
        /*001c*/ 	.word	index@(_Z16shared_transposePfS_)
        /*0020*/ 	.word	0x00000010


	//----- nvinfo : EIATTR_FRAME_SIZE
	.align		4
.L_5:
        /*0024*/ 	.byte	0x04, 0x11
        /*0026*/ 	.short	(.L_7 - .L_6)
	.align		4
.L_6:
        /*0028*/ 	.word	index@(_Z16shared_transposePfS_)
        /*002c*/ 	.word	0x00000000


	//----- nvinfo : EIATTR_MIN_STACK_SIZE
	.align		4
.L_7:
        /*0030*/ 	.byte	0x04, 0x12
        /*0032*/ 	.short	(.L_9 - .L_8)
	.align		4
.L_8:
        /*0034*/ 	.word	index@(_Z16shared_transposePfS_)
        /*0038*/ 	.word	0x00000000


	//----- nvinfo : EIATTR_MIN_STACK_SIZE
	.align		4
.L_9:
        /*003c*/ 	.byte	0x04, 0x12
        /*003e*/ 	.short	(.L_11 - .L_10)
	.align		4
.L_10:
        /*0040*/ 	.word	index@(_Z9transposePfS_)
        /*0044*/ 	.word	0x00000000
.L_11:


//--------------------- .nv.compat                --------------------------
	.section	.nv.compat,"",@"SHT_CUDA_COMPAT_INFO"
	.align	4
        /*0000*/ 	.byte	0x02, 0x09, 0x00, 0x00, 0x02, 0x02, 0x01, 0x00, 0x02, 0x05, 0x05, 0x00, 0x03, 0x07, 0x01, 0x01
        /*0010*/ 	.byte	0x02, 0x03, 0x00, 0x00, 0x02, 0x06, 0x01, 0x00, 0x04, 0x0b, 0x08, 0x00, 0x09, 0x00, 0x00, 0x00
        /*0020*/ 	.byte	0x00, 0x00, 0x00, 0x00


//--------------------- .nv.info._Z16shared_transposePfS_ --------------------------
	.section	.nv.info._Z16shared_transposePfS_,"",@"SHT_CUDA_INFO"
	.sectionflags	@""
	.align	4


	//----- nvinfo : EIATTR_CUDA_API_VERSION
	.align		4
        /*0000*/ 	.byte	0x04, 0x37
        /*0002*/ 	.short	(.L_13 - .L_12)
.L_12:
        /*0004*/ 	.word	0x00000082


	//----- nvinfo : EIATTR_KPARAM_INFO
	.align		4
.L_13:
        /*0008*/ 	.byte	0x04, 0x17
        /*000a*/ 	.short	(.L_15 - .L_14)
.L_14:
        /*000c*/ 	.word	0x00000000
        /*0010*/ 	.short	0x0001
        /*0012*/ 	.short	0x0008
        /*0014*/ 	.byte	0x00, 0xf5, 0x21, 0x00


	//----- nvinfo : EIATTR_KPARAM_INFO
	.align		4
.L_15:
        /*0018*/ 	.byte	0x04, 0x17
        /*001a*/ 	.short	(.L_17 - .L_16)
.L_16:
        /*001c*/ 	.word	0x00000000
        /*0020*/ 	.short	0x0000
        /*0022*/ 	.short	0x0000
        /*0024*/ 	.byte	0x00, 0xf5, 0x21, 0x00


	//----- nvinfo : EIATTR_SPARSE_MMA_MASK
	.align		4
.L_17:
        /*0028*/ 	.byte	0x03, 0x50
        /*002a*/ 	.short	0x0000


	//----- nvinfo : EIATTR_MAXREG_COUNT
	.align		4
        /*002c*/ 	.byte	0x03, 0x1b
        /*002e*/ 	.short	0x00ff


	//----- nvinfo : EIATTR_NUM_BARRIERS
	.align		4
        /*0030*/ 	.byte	0x02, 0x4c
        /*0032*/ 	.byte	0x01
	.zero		1


	//----- nvinfo : EIATTR_MERCURY_ISA_VERSION
	.align		4
        /*0034*/ 	.byte	0x03, 0x5f
        /*0036*/ 	.short	0x0101


	//----- nvinfo : EIATTR_VRC_CTA_INIT_COUNT
	.align		4
        /*0038*/ 	.byte	0x02, 0x4a
	.zero		1
	.zero		1


	//----- nvinfo : EIATTR_EXIT_INSTR_OFFSETS
	.align		4
        /*003c*/ 	.byte	0x04, 0x1c
        /*003e*/ 	.short	(.L_19 - .L_18)


	//   ....[0]....
.L_18:
        /*0040*/ 	.word	0x000001c0


	//----- nvinfo : EIATTR_CBANK_PARAM_SIZE
	.align		4
.L_19:
        /*0044*/ 	.byte	0x03, 0x19
        /*0046*/ 	.short	0x0010


	//----- nvinfo : EIATTR_PARAM_CBANK
	.align		4
        /*0048*/ 	.byte	0x04, 0x0a
        /*004a*/ 	.short	(.L_21 - .L_20)
	.align		4
.L_20:
        /*004c*/ 	.word	index@(.nv.constant0._Z16shared_transposePfS_)
        /*0050*/ 	.short	0x0380
        /*0052*/ 	.short	0x0010


	//----- nvinfo : EIATTR_SW_WAR
	.align		4
.L_21:
        /*0054*/ 	.byte	0x04, 0x36
        /*0056*/ 	.short	(.L_23 - .L_22)
.L_22:
        /*0058*/ 	.word	0x00000008
.L_23:


//--------------------- .nv.info._Z9transposePfS_ --------------------------
	.section	.nv.info._Z9transposePfS_,"",@"SHT_CUDA_INFO"
	.sectionflags	@""
	.align	4


	//----- nvinfo : EIATTR_CUDA_API_VERSION
	.align		4
        /*0000*/ 	.byte	0x04, 0x37
        /*0002*/ 	.short	(.L_25 - .L_24)
.L_24:
        /*0004*/ 	.word	0x00000082


	//----- nvinfo : EIATTR_KPARAM_INFO
	.align		4
.L_25:
        /*0008*/ 	.byte	0x04, 0x17
        /*000a*/ 	.short	(.L_27 - .L_26)
.L_26:
        /*000c*/ 	.word	0x00000000
        /*0010*/ 	.short	0x0001
        /*0012*/ 	.short	0x0008
        /*0014*/ 	.byte	0x00, 0xf5, 0x21, 0x00


	//----- nvinfo : EIATTR_KPARAM_INFO
	.align		4
.L_27:
        /*0018*/ 	.byte	0x04, 0x17
        /*001a*/ 	.short	(.L_29 - .L_28)
.L_28:
        /*001c*/ 	.word	0x00000000
        /*0020*/ 	.short	0x0000
        /*0022*/ 	.short	0x0000
        /*0024*/ 	.byte	0x00, 0xf5, 0x21, 0x00


	//----- nvinfo : EIATTR_SPARSE_MMA_MASK
	.align		4
.L_29:
        /*0028*/ 	.byte	0x03, 0x50
        /*002a*/ 	.short	0x0000


	//----- nvinfo : EIATTR_MAXREG_COUNT
	.align		4
        /*002c*/ 	.byte	0x03, 0x1b
        /*002e*/ 	.short	0x00ff


	//----- nvinfo : EIATTR_MERCURY_ISA_VERSION
	.align		4
        /*0030*/ 	.byte	0x03, 0x5f
        /*0032*/ 	.short	0x0101


	//----- nvinfo : EIATTR_VRC_CTA_INIT_COUNT
	.align		4
        /*0034*/ 	.byte	0x02, 0x4a
	.zero		1
	.zero		1


	//----- nvinfo : EIATTR_EXIT_INSTR_OFFSETS
	.align		4
        /*0038*/ 	.byte	0x04, 0x1c
        /*003a*/ 	.short	(.L_31 - .L_30)


	//   ....[0]....
.L_30:
        /*003c*/ 	.word	0x00000110


	//----- nvinfo : EIATTR_CBANK_PARAM_SIZE
	.align		4
.L_31:
        /*0040*/ 	.byte	0x03, 0x19
        /*0042*/ 	.short	0x0010


	//----- nvinfo : EIATTR_PARAM_CBANK
	.align		4
        /*0044*/ 	.byte	0x04, 0x0a
        /*0046*/ 	.short	(.L_33 - .L_32)
	.align		4
.L_32:
        /*0048*/ 	.word	index@(.nv.constant0._Z9transposePfS_)
        /*004c*/ 	.short	0x0380
        /*004e*/ 	.short	0x0010


	//----- nvinfo : EIATTR_SW_WAR
	.align		4
.L_33:
        /*0050*/ 	.byte	0x04, 0x36
        /*0052*/ 	.short	(.L_35 - .L_34)
.L_34:
        /*0054*/ 	.word	0x00000008
.L_35:


//--------------------- .nv.callgraph             --------------------------
	.section	.nv.callgraph,"",@"SHT_CUDA_CALLGRAPH"
	.align	4
	.sectionentsize	8
	.align		4
        /*0000*/ 	.word	0x00000000
	.align		4
        /*0004*/ 	.word	0xffffffff
	.align		4
        /*0008*/ 	.word	0x00000000
	.align		4
        /*000c*/ 	.word	0xfffffffe
	.align		4
        /*0010*/ 	.word	0x00000000
	.align		4
        /*0014*/ 	.word	0xfffffffd
	.align		4
        /*0018*/ 	.word	0x00000000
	.align		4
        /*001c*/ 	.word	0xfffffffc


//--------------------- .text._Z16shared_transposePfS_ --------------------------
	.section	.text._Z16shared_transposePfS_,"ax",@progbits
	.align	128
        .global         _Z16shared_transposePfS_
        .type           _Z16shared_transposePfS_,@function
        .size           _Z16shared_transposePfS_,(.L_x_2 - _Z16shared_transposePfS_)
        .other          _Z16shared_transposePfS_,@"STO_CUDA_ENTRY STV_DEFAULT"
_Z16shared_transposePfS_:
.text._Z16shared_transposePfS_:
[----:B------:R-:W-:Y:S01]  /*0000*/  LDC R1, c[0x0][0x37c] ;  /* 0x0000df00ff017b82 */ /* 0x000fe20000000800 */
[----:B------:R-:W0:Y:S07]  /*0010*/  S2R R7, SR_TID.X ;  /* 0x0000000000077919 */ /* 0x000e2e0000002100 */
[----:B------:R-:W0:Y:S01]  /*0020*/  LDC R0, c[0x0][0x360] ;  /* 0x0000d800ff007b82 */ /* 0x000e220000000800 */
[----:B------:R-:W1:Y:S01]  /*0030*/  LDCU.64 UR4, c[0x0][0x358] ;  /* 0x00006b00ff0477ac */ /* 0x000e620008000a00 */
[----:B------:R-:W2:Y:S06]  /*0040*/  S2R R13, SR_TID.Y ;  /* 0x00000000000d7919 */ /* 0x000eac0000002200 */
[----:B------:R-:W0:Y:S08]  /*0050*/  S2UR UR6, SR_CTAID.X ;  /* 0x00000000000679c3 */ /* 0x000e300000002500 */
[----:B------:R-:W2:Y:S08]  /*0060*/  S2UR UR7, SR_CTAID.Y ;  /* 0x00000000000779c3 */ /* 0x000eb00000002600 */
[----:B------:R-:W2:Y:S08]  /*0070*/  LDC R11, c[0x0][0x364] ;  /* 0x0000d900ff0b7b82 */ /* 0x000eb00000000800 */
[----:B------:R-:W3:Y:S01]  /*0080*/  LDC.64 R2, c[0x0][0x380] ;  /* 0x0000e000ff027b82 */ /* 0x000ee20000000a00 */
[----:B0-----:R-:W-:Y:S01]  /*0090*/  IMAD R0, R0, UR6, R7 ;  /* 0x0000000600007c24 */ /* 0x001fe2000f8e0207 */
[----:B------:R-:W0:Y:S06]  /*00a0*/  S2R R6, SR_CgaCtaId ;  /* 0x0000000000067919 */ /* 0x000e2c0000008800 */
[----:B------:R-:W4:Y:S01]  /*00b0*/  LDC.64 R8, c[0x0][0x388] ;  /* 0x0000e200ff087b82 */ /* 0x000f220000000a00 */
[----:B--2---:R-:W-:-:S05]  /*00c0*/  IMAD R11, R11, UR7, R13 ;  /* 0x000000070b0b7c24 */ /* 0x004fca000f8e020d */
[----:B------:R-:W-:-:S05]  /*00d0*/  LEA R5, R11, R0, 0xd ;  /* 0x000000000b057211 */ /* 0x000fca00078e68ff */
[----:B---3--:R-:W-:-:S05]  /*00e0*/  IMAD.WIDE R2, R5, 0x4, R2 ;  /* 0x0000000405027825 */ /* 0x008fca00078e0202 */
[----:B-1----:R1:W2:Y:S01]  /*00f0*/  LDG.E R4, desc[UR4][R2.64] ;  /* 0x0000000402047981 */ /* 0x0022a2000c1e1900 */
[----:B------:R-:W-:-:S04]  /*0100*/  MOV R5, 0x400 ;  /* 0x0000040000057802 */ /* 0x000fc80000000f00 */
[----:B0-----:R-:W-:-:S05]  /*0110*/  LEA R6, R6, R5, 0x18 ;  /* 0x0000000506067211 */ /* 0x001fca00078ec0ff */
[----:B------:R-:W-:Y:S01]  /*0120*/  IMAD R6, R7, 0x108, R6 ;  /* 0x0000010807067824 */ /* 0x000fe200078e0206 */
[----:B-1----:R-:W-:-:S04]  /*0130*/  LEA R3, R0, R11, 0xd ;  /* 0x0000000b00037211 */ /* 0x002fc800078e68ff */
[----:B------:R-:W-:Y:S01]  /*0140*/  LEA R13, R13, R6, 0x3 ;  /* 0x000000060d0d7211 */ /* 0x000fe200078e18ff */
[----:B----4-:R-:W-:Y:S01]  /*0150*/  IMAD.WIDE R2, R3, 0x4, R8 ;  /* 0x0000000403027825 */ /* 0x010fe200078e0208 */
[----:B--2---:R-:W0:Y:S03]  /*0160*/  F2F.F64.F32 R4, R4 ;  /* 0x0000000400047310 */ /* 0x004e260000201800 */
[----:B0-----:R-:W-:Y:S01]  /*0170*/  STS.64 [R13], R4 ;  /* 0x000000040d007388 */ /* 0x001fe20000000a00 */
[----:B------:R-:W-:Y:S06]  /*0180*/  BAR.SYNC.DEFER_BLOCKING 0x0 ;  /* 0x0000000000007b1d */ /* 0x000fec0000010000 */
[----:B------:R-:W0:Y:S02]  /*0190*/  LDS.64 R6, [R13] ;  /* 0x000000000d067984 */ /* 0x000e240000000a00 */
[----:B0-----:R-:W0:Y:S02]  /*01a0*/  F2F.F32.F64 R7, R6 ;  /* 0x0000000600077310 */ /* 0x001e240000301000 */
[----:B0-----:R-:W-:Y:S01]  /*01b0*/  STG.E desc[UR4][R2.64], R7 ;  /* 0x0000000702007986 */ /* 0x001fe2000c101904 */
[----:B------:R-:W-:Y:S05]  /*01c0*/  EXIT ;  /* 0x000000000000794d */ /* 0x000fea0003800000 */
.L_x_0:
[----:B------:R-:W-:-:S00]  /*01d0*/  BRA `(.L_x_0) ;  /* 0xfffffffc00fc7947 */ /* 0x000fc0000383ffff */
[----:B------:R-:W-:-:S00]  /*01e0*/  NOP ;  /* 0x0000000000007918 */ /* 0x000fc00000000000 */
        /* <DEDUP_REMOVED lines=9> */
.L_x_2:


//--------------------- .text._Z9transposePfS_    --------------------------
	.section	.text._Z9transposePfS_,"ax",@progbits
	.align	128
        .global         _Z9transposePfS_
        .type           _Z9transposePfS_,@function
        .size           _Z9transposePfS_,(.L_x_3 - _Z9transposePfS_)
        .other          _Z9transposePfS_,@"STO_CUDA_ENTRY STV_DEFAULT"
_Z9transposePfS_:
.text._Z9transposePfS_:
[----:B------:R-:W-:Y:S01]  /*0000*/  LDC R1, c[0x0][0x37c] ;  /* 0x0000df00ff017b82 */ /* 0x000fe20000000800 */
[----:B------:R-:W0:Y:S07]  /*0010*/  S2R R7, SR_TID.X ;  /* 0x0000000000077919 */ /* 0x000e2e0000002100 */
[----:B------:R-:W0:Y:S08]  /*0020*/  S2UR UR4, SR_CTAID.X ;  /* 0x00000000000479c3 */ /* 0x000e300000002500 */
[----:B------:R-:W0:Y:S08]  /*0030*/  LDC R0, c[0x0][0x360] ;  /* 0x0000d800ff007b82 */ /* 0x000e300000000800 */
[----:B------:R-:W1:Y:S01]  /*0040*/  LDC.64 R2, c[0x0][0x380] ;  /* 0x0000e000ff027b82 */ /* 0x000e620000000a00 */
[----:B0-----:R-:W-:Y:S01]  /*0050*/  IMAD R7, R0, UR4, R7 ;  /* 0x0000000400077c24 */ /* 0x001fe2000f8e0207 */
[----:B------:R-:W0:Y:S04]  /*0060*/  LDCU.64 UR4, c[0x0][0x358] ;  /* 0x00006b00ff0477ac */ /* 0x000e280008000a00 */
[----:B------:R-:W-:-:S02]  /*0070*/  SHF.R.S32.HI R0, RZ, 0x1f, R7 ;  /* 0x0000001fff007819 */ /* 0x000fc40000011407 */
[----:B------:R-:W-:Y:S02]  /*0080*/  SHF.L.U32 R5, R7, 0xd, RZ ;  /* 0x0000000d07057819 */ /* 0x000fe400000006ff */
[----:B------:R-:W-:-:S04]  /*0090*/  LEA.HI R0, R0, R7, RZ, 0xd ;  /* 0x0000000700007211 */ /* 0x000fc800078f68ff */
[----:B------:R-:W-:-:S05]  /*00a0*/  SHF.R.S32.HI R0, RZ, 0xd, R0 ;  /* 0x0000000dff007819 */ /* 0x000fca0000011400 */
[----:B------:R-:W-:-:S04]  /*00b0*/  IMAD R5, R0, -0x3ffffff, R5 ;  /* 0xfc00000100057824 */ /* 0x000fc800078e0205 */
[----:B-1----:R-:W-:Y:S02]  /*00c0*/  IMAD.WIDE R2, R5, 0x4, R2 ;  /* 0x0000000405027825 */ /* 0x002fe400078e0202 */
[----:B------:R-:W1:Y:S04]  /*00d0*/  LDC.64 R4, c[0x0][0x388] ;  /* 0x0000e200ff047b82 */ /* 0x000e680000000a00 */
[----:B0-----:R-:W2:Y:S01]  /*00e0*/  LDG.E R3, desc[UR4][R2.64] ;  /* 0x0000000402037981 */ /* 0x001ea2000c1e1900 */
[----:B-1----:R-:W-:-:S05]  /*00f0*/  IMAD.WIDE R4, R7, 0x4, R4 ;  /* 0x0000000407047825 */ /* 0x002fca00078e0204 */
[----:B--2---:R-:W-:Y:S01]  /*0100*/  STG.E desc[UR4][R4.64], R3 ;  /* 0x0000000304007986 */ /* 0x004fe2000c101904 */
[----:B------:R-:W-:Y:S05]  /*0110*/  EXIT ;  /* 0x000000000000794d */ /* 0x000fea0003800000 */
.L_x_1:
        /* <DEDUP_REMOVED lines=14> */
.L_x_3:


//--------------------- .nv.shared._Z16shared_transposePfS_ --------------------------
	.section	.nv.shared._Z16shared_transposePfS_,"aw",@nobits
	.sectionflags	@""
	.align	8
.nv.shared._Z16shared_transposePfS_:
	.zero		9472


//--------------------- .nv.shared.reserved.0     --------------------------
	.section	.nv.shared.reserved.0,"aw",@nobits
	.weak		__nv_reservedSMEM_offset_0_alias
	.size		__nv_reservedSMEM_offset_0_alias, 0, 64
	.other		__nv_reservedSMEM_offset_0_alias,@"STO_CUDA_RESERVED_SHARED STV_DEFAULT"
__nv_reservedSMEM_offset_0_alias:
	.zero		0
	.zero		64


//--------------------- .nv.constant0._Z16shared_transposePfS_ --------------------------
	.section	.nv.constant0._Z16shared_transposePfS_,"a",@progbits
	.sectionflags	@""
	.align	4
.nv.constant0._Z16shared_transposePfS_:
	.zero		912


//--------------------- .nv.constant0._Z9transposePfS_ --------------------------
	.section	.nv.constant0._Z9transposePfS_,"a",@progbits
	.sectionflags	@""
	.align	4
.nv.constant0._Z9transposePfS_:
	.zero		912


//--------------------- SYMBOLS --------------------------

	.type		.nv.reservedSmem.offset0,@object
	.size		.nv.reservedSmem.offset0,0x4
	.type		.nv.reservedSmem.cap,@object
	.size		.nv.reservedSmem.cap,0x4
